//
// Generated by NVIDIA NVVM Compiler
//
// Compiler Build ID: CL-36424714
// Cuda compilation tools, release 13.0, V13.0.88
// Based on NVVM 20.0.0
//

.version 9.0
.target sm_100
.address_size 64

	// .globl	_Z4utolPci

.visible .entry _Z4utolPci(
	.param .u64 .ptr .align 1 _Z4utolPci_param_0,
	.param .u32 _Z4utolPci_param_1
)
{
	.reg .pred 	%p<2>;
	.reg .b16 	%rs<5>;
	.reg .b32 	%r<5>;
	.reg .b64 	%rd<5>;

	ld.param.u64 	%rd2, [_Z4utolPci_param_0];
	cvta.to.global.u64 	%rd3, %rd2;
	mov.u32 	%r1, %tid.x;
	mov.u32 	%r2, %ctaid.x;
	mov.u32 	%r3, %ntid.x;
	mad.lo.s32 	%r4, %r2, %r3, %r1;
	cvt.s64.s32 	%rd4, %r4;
	add.s64 	%rd1, %rd3, %rd4;
	ld.global.u8 	%rs1, [%rd1];
	add.s16 	%rs2, %rs1, -65;
	and.b16  	%rs3, %rs2, 255;
	setp.gt.u16 	%p1, %rs3, 25;
	@%p1 bra 	$L__BB0_2;
	add.s16 	%rs4, %rs1, 32;
	st.global.u8 	[%rd1], %rs4;
$L__BB0_2:
	ret;

}


// ===== COMPILED SASS (sm_100) =====

	.target	sm_100

	.elftype	@"ET_EXEC"


//--------------------- .note.nv.tkinfo           --------------------------
	.section	.note.nv.tkinfo,"",@"SHT_NOTE"
	.sectionflags	@"SHF_NOTE_NV_TKINFO"
	.tkinfo
        /*0018*/ 	.word	0x00000002
        /*0030*/ 	.string	""
        /*0030*/ 	.string	"ptxas"
        /*0030*/ 	.string	"Cuda compilation tools, release 13.0, V13.0.88"
        /*0030*/ 	.string	"Build cuda_13.0.r13.0/compiler.36424714_0"
        /*0030*/ 	.string	"-arch sm_100 -m 64 "



//--------------------- .note.nv.cuinfo           --------------------------
	.section	.note.nv.cuinfo,"",@"SHT_NOTE"
	.sectionflags	@"SHF_NOTE_NV_CUINFO"
        /*0018*/ 	.short	0x0002
        /*001a*/ 	.short	0x0064
        /*001c*/ 	.short	0x0082
	.zero		2


//--------------------- .nv.info                  --------------------------
	.section	.nv.info,"",@"SHT_CUDA_INFO"
	.align	4


	//----- nvinfo : EIATTR_REGCOUNT
	.align		4
        /*0000*/ 	.byte	0x04, 0x2f
        /*0002*/ 	.short	(.L_1 - .L_0)
	.align		4
.L_0:
        /*0004*/ 	.word	index@(_Z4utolPci)
        /*0008*/ 	.word	0x00000008


	//----- nvinfo : EIATTR_FRAME_SIZE
	.align		4
.L_1:
        /*000c*/ 	.byte	0x04, 0x11
        /*000e*/ 	.short	(.L_3 - .L_2)
	.align		4
.L_2:
        /*0010*/ 	.word	index@(_Z4utolPci)
        /*0014*/ 	.word	0x00000000


	//----- nvinfo : EIATTR_MIN_STACK_SIZE
	.align		4
.L_3:
        /*0018*/ 	.byte	0x04, 0x12
        /*001a*/ 	.short	(.L_5 - .L_4)
	.align		4
.L_4:
        /*001c*/ 	.word	index@(_Z4utolPci)
        /*0020*/ 	.word	0x00000000
.L_5:


//--------------------- .nv.compat                --------------------------
	.section	.nv.compat,"",@"SHT_CUDA_COMPAT_INFO"
	.align	4
        /*0000*/ 	.byte	0x02, 0x09, 0x00, 0x00, 0x02, 0x02, 0x01, 0x00, 0x02, 0x05, 0x05, 0x00, 0x03, 0x07, 0x01, 0x01
        /*0010*/ 	.byte	0x02, 0x03, 0x00, 0x00, 0x02, 0x06, 0x01, 0x00, 0x04, 0x0b, 0x08, 0x00, 0x09, 0x00, 0x00, 0x00
        /*0020*/ 	.byte	0x00, 0x00, 0x00, 0x00


//--------------------- .nv.info._Z4utolPci       --------------------------
	.section	.nv.info._Z4utolPci,"",@"SHT_CUDA_INFO"
	.sectionflags	@""
	.align	4


	//----- nvinfo : EIATTR_CUDA_API_VERSION
	.align		4
        /*0000*/ 	.byte	0x04, 0x37
        /*0002*/ 	.short	(.L_7 - .L_6)
.L_6:
        /*0004*/ 	.word	0x00000082


	//----- nvinfo : EIATTR_KPARAM_INFO
	.align		4
.L_7:
        /*0008*/ 	.byte	0x04, 0x17
        /*000a*/ 	.short	(.L_9 - .L_8)
.L_8:
        /*000c*/ 	.word	0x00000000
        /*0010*/ 	.short	0x0001
        /*0012*/ 	.short	0x0008
        /*0014*/ 	.byte	0x00, 0xf0, 0x11, 0x00


	//----- nvinfo : EIATTR_KPARAM_INFO
	.align		4
.L_9:
        /*0018*/ 	.byte	0x04, 0x17
        /*001a*/ 	.short	(.L_11 - .L_10)
.L_10:
        /*001c*/ 	.word	0x00000000
        /*0020*/ 	.short	0x0000
        /*0022*/ 	.short	0x0000
        /*0024*/ 	.byte	0x00, 0xf5, 0x21, 0x00


	//----- nvinfo : EIATTR_SPARSE_MMA_MASK
	.align		4
.L_11:
        /*0028*/ 	.byte	0x03, 0x50
        /*002a*/ 	.short	0x0000


	//----- nvinfo : EIATTR_MAXREG_COUNT
	.align		4
        /*002c*/ 	.byte	0x03, 0x1b
        /*002e*/ 	.short	0x00ff


	//----- nvinfo : EIATTR_MERCURY_ISA_VERSION
	.align		4
        /*0030*/ 	.byte	0x03, 0x5f
        /*0032*/ 	.short	0x0101


	//----- nvinfo : EIATTR_VRC_CTA_INIT_COUNT
	.align		4
        /*0034*/ 	.byte	0x02, 0x4a
	.zero		1
	.zero		1


	//----- nvinfo : EIATTR_EXIT_INSTR_OFFSETS
	.align		4
        /*0038*/ 	.byte	0x04, 0x1c
        /*003a*/ 	.short	(.L_13 - .L_12)


	//   ....[0]....
.L_12:
        /*003c*/ 	.word	0x000000d0


	//   ....[1]....
        /*0040*/ 	.word	0x00000100


	//----- nvinfo : EIATTR_CBANK_PARAM_SIZE
	.align		4
.L_13:
        /*0044*/ 	.byte	0x03, 0x19
        /*0046*/ 	.short	0x000c


	//----- nvinfo : EIATTR_PARAM_CBANK
	.align		4
        /*0048*/ 	.byte	0x04, 0x0a
        /*004a*/ 	.short	(.L_15 - .L_14)
	.align		4
.L_14:
        /*004c*/ 	.word	index@(.nv.constant0._Z4utolPci)
        /*0050*/ 	.short	0x0380
        /*0052*/ 	.short	0x000c


	//----- nvinfo : EIATTR_SW_WAR
	.align		4
.L_15:
        /*0054*/ 	.byte	0x04, 0x36
        /*0056*/ 	.short	(.L_17 - .L_16)
.L_16:
        /*0058*/ 	.word	0x00000008
.L_17:


//--------------------- .nv.callgraph             --------------------------
	.section	.nv.callgraph,"",@"SHT_CUDA_CALLGRAPH"
	.align	4
	.sectionentsize	8
	.align		4
        /*0000*/ 	.word	0x00000000
	.align		4
        /*0004*/ 	.word	0xffffffff
	.align		4
        /*0008*/ 	.word	0x00000000
	.align		4
        /*000c*/ 	.word	0xfffffffe
	.align		4
        /*0010*/ 	.word	0x00000000
	.align		4
        /*0014*/ 	.word	0xfffffffd
	.align		4
        /*0018*/ 	.word	0x00000000
	.align		4
        /*001c*/ 	.word	0xfffffffc


//--------------------- .text._Z4utolPci          --------------------------
	.section	.text._Z4utolPci,"ax",@progbits
	.align	128
        .global         _Z4utolPci
        .type           _Z4utolPci,@function
        .size           _Z4utolPci,(.L_x_1 - _Z4utolPci)
        .other          _Z4utolPci,@"STO_CUDA_ENTRY STV_DEFAULT"
_Z4utolPci:
.text._Z4utolPci:
[----:B------:R-:W-:Y:S01]  /*0000*/  LDC R1, c[0x0][0x37c] ;  /* 0x0000df00ff017b82 */ /* 0x000fe20000000800 */
[----:B------:R-:W0:Y:S07]  /*0010*/  S2R R0, SR_TID.X ;  /* 0x0000000000007919 */ /* 0x000e2e0000002100 */
[----:B------:R-:W0:Y:S01]  /*0020*/  S2UR UR6, SR_CTAID.X ;  /* 0x00000000000679c3 */ /* 0x000e220000002500 */
[----:B------:R-:W1:Y:S01]  /*0030*/  LDCU.64 UR8, c[0x0][0x380] ;  /* 0x00007000ff0877ac */ /* 0x000e620008000a00 */
[----:B------:R-:W2:Y:S06]  /*0040*/  LDCU.64 UR4, c[0x0][0x358] ;  /* 0x00006b00ff0477ac */ /* 0x000eac0008000a00 */
[----:B------:R-:W0:Y:S02]  /*0050*/  LDC R3, c[0x0][0x360] ;  /* 0x0000d800ff037b82 */ /* 0x000e240000000800 */
[----:B0-----:R-:W-:-:S05]  /*0060*/  IMAD R0, R3, UR6, R0 ;  /* 0x0000000603007c24 */ /* 0x001fca000f8e0200 */
[----:B-1----:R-:W-:-:S04]  /*0070*/  IADD3 R2, P0, PT, R0, UR8, RZ ;  /* 0x0000000800027c10 */ /* 0x002fc8000ff1e0ff */
[----:B------:R-:W-:-:S05]  /*0080*/  LEA.HI.X.SX32 R3, R0, UR9, 0x1, P0 ;  /* 0x0000000900037c11 */ /* 0x000fca00080f0eff */
[----:B--2---:R-:W2:Y:S02]  /*0090*/  LDG.E.U8 R0, desc[UR4][R2.64] ;  /* 0x0000000402007981 */ /* 0x004ea4000c1e1100 */
[----:B--2---:R-:W-:-:S05]  /*00a0*/  VIADD R4, R0, 0xffffffbf ;  /* 0xffffffbf00047836 */ /* 0x004fca0000000000 */
[----:B------:R-:W-:-:S04]  /*00b0*/  LOP3.LUT R4, R4, 0xff, RZ, 0xc0, !PT ;  /* 0x000000ff04047812 */ /* 0x000fc800078ec0ff */
[----:B------:R-:W-:-:S13]  /*00c0*/  ISETP.GT.U32.AND P0, PT, R4, 0x19, PT ;  /* 0x000000190400780c */ /* 0x000fda0003f04070 */
[----:B------:R-:W-:Y:S05]  /*00d0*/  @P0 EXIT ;  /* 0x000000000000094d */ /* 0x000fea0003800000 */
[----:B------:R-:W-:-:S05]  /*00e0*/  VIADD R5, R0, 0x20 ;  /* 0x0000002000057836 */ /* 0x000fca0000000000 */
[----:B------:R-:W-:Y:S01]  /*00f0*/  STG.E.U8 desc[UR4][R2.64], R5 ;  /* 0x0000000502007986 */ /* 0x000fe2000c101104 */
[----:B------:R-:W-:Y:S05]  /*0100*/  EXIT ;  /* 0x000000000000794d */ /* 0x000fea0003800000 */
.L_x_0:
[----:B------:R-:W-:-:S00]  /*0110*/  BRA `(.L_x_0) ;  /* 0xfffffffc00fc7947 */ /* 0x000fc0000383ffff */
[----:B------:R-:W-:-:S00]  /*0120*/  NOP ;  /* 0x0000000000007918 */ /* 0x000fc00000000000 */
        /* <DEDUP_REMOVED lines=13> */
.L_x_1:


//--------------------- .nv.shared.reserved.0     --------------------------
	.section	.nv.shared.reserved.0,"aw",@nobits
	.weak		__nv_reservedSMEM_offset_0_alias
	.size		__nv_reservedSMEM_offset_0_alias, 0, 64
	.other		__nv_reservedSMEM_offset_0_alias,@"STO_CUDA_RESERVED_SHARED STV_DEFAULT"
__nv_reservedSMEM_offset_0_alias:
	.zero		0
	.zero		64


//--------------------- .nv.constant0._Z4utolPci  --------------------------
	.section	.nv.constant0._Z4utolPci,"a",@progbits
	.sectionflags	@""
	.align	4
.nv.constant0._Z4utolPci:
	.zero		908


//--------------------- SYMBOLS --------------------------

	.type		.nv.reservedSmem.offset0,@object
	.size		.nv.reservedSmem.offset0,0x4
